	.headerflags	@"EF_CUDA_TEXMODE_UNIFIED EF_CUDA_64BIT_ADDRESS EF_CUDA_ACCELERATORS EF_CUDA_SM90 EF_CUDA_VIRTUAL_SM(EF_CUDA_SM90)"
	.elftype	@"ET_EXEC"


//--------------------- .nv.info                  --------------------------
	.section	.nv.info,"",@"SHT_CUDA_INFO"
	.align	4


	//----- nvinfo : EIATTR_REGCOUNT
	.align		4
        /*0000*/ 	.byte	0x04, 0x2f
        /*0002*/ 	.short	(.L_3 - .L_2)
	.align		4
.L_2:
        /*0004*/ 	.word	index@(triton_poi_fused__native_batch_norm_legit_no_training_hardtanh_8)
        /*0008*/ 	.word	0x00000010


	//----- nvinfo : EIATTR_MIN_STACK_SIZE
	.align		4
.L_3:
        /*000c*/ 	.byte	0x04, 0x12
        /*000e*/ 	.short	(.L_5 - .L_4)
	.align		4
.L_4:
        /*0010*/ 	.word	index@(triton_poi_fused__native_batch_norm_legit_no_training_hardtanh_8)
        /*0014*/ 	.word	0x00000000


	//----- nvinfo : EIATTR_FRAME_SIZE
	.align		4
.L_5:
        /*0018*/ 	.byte	0x04, 0x11
        /*001a*/ 	.short	(.L_7 - .L_6)
	.align		4
.L_6:
        /*001c*/ 	.word	index@(triton_poi_fused__native_batch_norm_legit_no_training_hardtanh_8)
        /*0020*/ 	.word	0x00000000


	//----- nvinfo : EIATTR_MIN_STACK_SIZE
	.align		4
.L_7:
        /*0024*/ 	.byte	0x04, 0x12
        /*0026*/ 	.short	(.L_9 - .L_8)
	.align		4
.L_8:
        /*0028*/ 	.word	index@(triton_poi_fused__native_batch_norm_legit_no_training_hardtanh_8)
        /*002c*/ 	.word	0x00000000
.L_9:


//--------------------- .nv.info.triton_poi_fused__native_batch_norm_legit_no_training_hardtanh_8 --------------------------
	.section	.nv.info.triton_poi_fused__native_batch_norm_legit_no_training_hardtanh_8,"",@"SHT_CUDA_INFO"
	.sectionflags	@""
	.align	4


	//----- nvinfo : EIATTR_CUDA_API_VERSION
	.align		4
        /*0000*/ 	.byte	0x04, 0x37
        /*0002*/ 	.short	(.L_11 - .L_10)
.L_10:
        /*0004*/ 	.word	0x0000007c


	//----- nvinfo : EIATTR_KPARAM_INFO
	.align		4
.L_11:
        /*0008*/ 	.byte	0x04, 0x17
        /*000a*/ 	.short	(.L_13 - .L_12)
.L_12:
        /*000c*/ 	.word	0x00000000
        /*0010*/ 	.short	0x0006
        /*0012*/ 	.short	0x0030
        /*0014*/ 	.byte	0x00, 0xf0, 0x11, 0x00


	//----- nvinfo : EIATTR_KPARAM_INFO
	.align		4
.L_13:
        /*0018*/ 	.byte	0x04, 0x17
        /*001a*/ 	.short	(.L_15 - .L_14)
.L_14:
        /*001c*/ 	.word	0x00000000
        /*0020*/ 	.short	0x0005
        /*0022*/ 	.short	0x0028
        /*0024*/ 	.byte	0x00, 0xf4, 0x21, 0x00


	//----- nvinfo : EIATTR_KPARAM_INFO
	.align		4
.L_15:
        /*0028*/ 	.byte	0x04, 0x17
        /*002a*/ 	.short	(.L_17 - .L_16)
.L_16:
        /*002c*/ 	.word	0x00000000
        /*0030*/ 	.short	0x0004
        /*0032*/ 	.short	0x0020
        /*0034*/ 	.byte	0x00, 0xf4, 0x21, 0x00


	//----- nvinfo : EIATTR_KPARAM_INFO
	.align		4
.L_17:
        /*0038*/ 	.byte	0x04, 0x17
        /*003a*/ 	.short	(.L_19 - .L_18)
.L_18:
        /*003c*/ 	.word	0x00000000
        /*0040*/ 	.short	0x0003
        /*0042*/ 	.short	0x0018
        /*0044*/ 	.byte	0x00, 0xf4, 0x21, 0x00


	//----- nvinfo : EIATTR_KPARAM_INFO
	.align		4
.L_19:
        /*0048*/ 	.byte	0x04, 0x17
        /*004a*/ 	.short	(.L_21 - .L_20)
.L_20:
        /*004c*/ 	.word	0x00000000
        /*0050*/ 	.short	0x0002
        /*0052*/ 	.short	0x0010
        /*0054*/ 	.byte	0x00, 0xf4, 0x21, 0x00


	//----- nvinfo : EIATTR_KPARAM_INFO
	.align		4
.L_21:
        /*0058*/ 	.byte	0x04, 0x17
        /*005a*/ 	.short	(.L_23 - .L_22)
.L_22:
        /*005c*/ 	.word	0x00000000
        /*0060*/ 	.short	0x0001
        /*0062*/ 	.short	0x0008
        /*0064*/ 	.byte	0x00, 0xf4, 0x21, 0x00


	//----- nvinfo : EIATTR_KPARAM_INFO
	.align		4
.L_23:
        /*0068*/ 	.byte	0x04, 0x17
        /*006a*/ 	.short	(.L_25 - .L_24)
.L_24:
        /*006c*/ 	.word	0x00000000
        /*0070*/ 	.short	0x0000
        /*0072*/ 	.short	0x0000
        /*0074*/ 	.byte	0x00, 0xf4, 0x21, 0x00


	//----- nvinfo : EIATTR_SPARSE_MMA_MASK
	.align		4
.L_25:
        /*0078*/ 	.byte	0x03, 0x50
        /*007a*/ 	.short	0x0000


	//----- nvinfo : EIATTR_MAXREG_COUNT
	.align		4
        /*007c*/ 	.byte	0x03, 0x1b
        /*007e*/ 	.short	0x00ff


	//----- nvinfo : EIATTR_EXIT_INSTR_OFFSETS
	.align		4
        /*0080*/ 	.byte	0x04, 0x1c
        /*0082*/ 	.short	(.L_27 - .L_26)


	//   ....[0]....
.L_26:
        /*0084*/ 	.word	0x00000420


	//----- nvinfo : EIATTR_REQNTID
	.align		4
.L_27:
        /*0088*/ 	.byte	0x04, 0x10
        /*008a*/ 	.short	(.L_29 - .L_28)
.L_28:
        /*008c*/ 	.word	0x00000100
        /*0090*/ 	.word	0x00000001
        /*0094*/ 	.word	0x00000001


	//----- nvinfo : EIATTR_CBANK_PARAM_SIZE
	.align		4
.L_29:
        /*0098*/ 	.byte	0x03, 0x19
        /*009a*/ 	.short	0x0034


	//----- nvinfo : EIATTR_PARAM_CBANK
	.align		4
        /*009c*/ 	.byte	0x04, 0x0a
        /*009e*/ 	.short	(.L_31 - .L_30)
	.align		4
.L_30:
        /*00a0*/ 	.word	index@(.nv.constant0.triton_poi_fused__native_batch_norm_legit_no_training_hardtanh_8)
        /*00a4*/ 	.short	0x0210
        /*00a6*/ 	.short	0x0034


	//----- nvinfo : EIATTR_SW_WAR
	.align		4
.L_31:
        /*00a8*/ 	.byte	0x04, 0x36
        /*00aa*/ 	.short	(.L_33 - .L_32)
.L_32:
        /*00ac*/ 	.word	0x00000008
.L_33:


//--------------------- .nv.callgraph             --------------------------
	.section	.nv.callgraph,"",@"SHT_CUDA_CALLGRAPH"
	.align	4
	.sectionentsize	8
	.align		4
        /*0000*/ 	.word	0x00000000
	.align		4
        /*0004*/ 	.word	0xffffffff
	.align		4
        /*0008*/ 	.word	0x00000000
	.align		4
        /*000c*/ 	.word	0xfffffffe
	.align		4
        /*0010*/ 	.word	0x00000000
	.align		4
        /*0014*/ 	.word	0xfffffffd
	.align		4
        /*0018*/ 	.word	0x00000000
	.align		4
        /*001c*/ 	.word	0xfffffffc


//--------------------- .nv.constant4             --------------------------
	.section	.nv.constant4,"a",@progbits
	.align	8
	.align		8
.nv.constant4:
        /*0000*/ 	.dword	_$_str
	.align		8
        /*0008*/ 	.dword	_$_str_$_2


//--------------------- .text.triton_poi_fused__native_batch_norm_legit_no_training_hardtanh_8 --------------------------
	.section	.text.triton_poi_fused__native_batch_norm_legit_no_training_hardtanh_8,"ax",@progbits
	.align	128
        .global         triton_poi_fused__native_batch_norm_legit_no_training_hardtanh_8
        .type           triton_poi_fused__native_batch_norm_legit_no_training_hardtanh_8,@function
        .size           triton_poi_fused__native_batch_norm_legit_no_training_hardtanh_8,(.L_x_1 - triton_poi_fused__native_batch_norm_legit_no_training_hardtanh_8)
        .other          triton_poi_fused__native_batch_norm_legit_no_training_hardtanh_8,@"STO_CUDA_ENTRY STV_DEFAULT"
triton_poi_fused__native_batch_norm_legit_no_training_hardtanh_8:
.text.triton_poi_fused__native_batch_norm_legit_no_training_hardtanh_8:
[----:B------:R-:W-:Y:S01]  /*0000*/  LDC R1, c[0x0][0x28] ;  /* 0x00000a00ff017b82 */ /* 0x000fe20000000800 */
[----:B------:R-:W1:Y:S07]  /*0010*/  S2R R0, SR_TID.X ;  /* 0x0000000000007919 */ /* 0x000e6e0000002100 */
[----:B------:R-:W2:Y:S01]  /*0020*/  LDC.64 R2, c[0x0][0x220] ;  /* 0x00008800ff027b82 */ /* 0x000ea20000000a00 */
[----:B------:R-:W-:Y:S01]  /*0030*/  ULDC.64 UR4, c[0x0][0x208] ;  /* 0x0000820000047ab9 */ /* 0x000fe20000000a00 */
[----:B------:R-:W3:Y:S06]  /*0040*/  S2R R5, SR_CTAID.X ;  /* 0x0000000000057919 */ /* 0x000eec0000002500 */
[----:B------:R-:W4:Y:S08]  /*0050*/  LDC.64 R6, c[0x0][0x218] ;  /* 0x00008600ff067b82 */ /* 0x000f300000000a00 */
[----:B------:R-:W5:Y:S08]  /*0060*/  LDC.64 R8, c[0x0][0x228] ;  /* 0x00008a00ff087b82 */ /* 0x000f700000000a00 */
[----:B------:R-:W5:Y:S01]  /*0070*/  LDC.64 R10, c[0x0][0x230] ;  /* 0x00008c00ff0a7b82 */ /* 0x000f620000000a00 */
[----:B-1----:R-:W-:-:S04]  /*0080*/  SHF.L.U32 R0, R0, 0x1, RZ ;  /* 0x0000000100007819 */ /* 0x002fc800000006ff */
[----:B------:R-:W-:-:S04]  /*0090*/  LOP3.LUT R0, R0, 0x1fe, RZ, 0xc0, !PT ;  /* 0x000001fe00007812 */ /* 0x000fc800078ec0ff */
[----:B---3--:R-:W-:-:S05]  /*00a0*/  LEA R0, R5, R0, 0x9 ;  /* 0x0000000005007211 */ /* 0x008fca00078e48ff */
[----:B------:R-:W-:-:S05]  /*00b0*/  IMAD.HI R4, R0, 0x38e38e39, RZ ;  /* 0x38e38e3900047827 */ /* 0x000fca00078e02ff */
[----:B------:R-:W-:-:S04]  /*00c0*/  SHF.R.U32.HI R5, RZ, 0x1f, R4 ;  /* 0x0000001fff057819 */ /* 0x000fc80000011604 */
[----:B------:R-:W-:-:S05]  /*00d0*/  LEA.HI.SX32 R5, R4, R5, 0x1b ;  /* 0x0000000504057211 */ /* 0x000fca00078fdaff */
[----:B------:R-:W-:Y:S02]  /*00e0*/  IMAD R13, R5, -0x90, R0 ;  /* 0xffffff70050d7824 */ /* 0x000fe400078e0200 */
[----:B------:R-:W1:Y:S02]  /*00f0*/  LDC.64 R4, c[0x0][0x210] ;  /* 0x00008400ff047b82 */ /* 0x000e640000000a00 */
[----:B--2---:R-:W-:-:S06]  /*0100*/  IMAD.WIDE R2, R13, 0x4, R2 ;  /* 0x000000040d027825 */ /* 0x004fcc00078e0202 */
[----:B------:R-:W2:Y:S01]  /*0110*/  LDG.E.EL.64 R2, desc[UR4][R2.64] ;  /* 0x0000000402027981 */ /* 0x000ea2000c2e1b00 */
[----:B----4-:R-:W-:-:S04]  /*0120*/  IMAD.WIDE R6, R13, 0x4, R6 ;  /* 0x000000040d067825 */ /* 0x010fc800078e0206 */
[C---:B-----5:R-:W-:Y:S02]  /*0130*/  IMAD.WIDE R8, R13.reuse, 0x4, R8 ;  /* 0x000000040d087825 */ /* 0x060fe400078e0208 */
[----:B------:R-:W3:Y:S02]  /*0140*/  LDG.E.EL.64 R6, desc[UR4][R6.64] ;  /* 0x0000000406067981 */ /* 0x000ee4000c2e1b00 */
[----:B0-----:R-:W-:Y:S02]  /*0150*/  IMAD.WIDE R10, R13, 0x4, R10 ;  /* 0x000000040d0a7825 */ /* 0x001fe400078e020a */
[----:B------:R-:W4:Y:S04]  /*0160*/  LDG.E.EL.64 R8, desc[UR4][R8.64] ;  /* 0x0000000408087981 */ /* 0x000f28000c2e1b00 */
[----:B------:R-:W4:Y:S01]  /*0170*/  LDG.E.EL.64 R10, desc[UR4][R10.64] ;  /* 0x000000040a0a7981 */ /* 0x000f22000c2e1b00 */
[----:B-1----:R-:W-:-:S06]  /*0180*/  IMAD.WIDE R4, R0, 0x4, R4 ;  /* 0x0000000400047825 */ /* 0x002fcc00078e0204 */
[----:B------:R-:W3:Y:S01]  /*0190*/  LDG.E.64 R4, desc[UR4][R4.64] ;  /* 0x0000000404047981 */ /* 0x000ee2000c1e1b00 */
[----:B--2---:R-:W-:Y:S01]  /*01a0*/  FADD R2, R2, 9.9999997473787516356e-06 ;  /* 0x3727c5ac02027421 */ /* 0x004fe20000000000 */
[----:B------:R-:W-:-:S03]  /*01b0*/  FADD R3, R3, 9.9999997473787516356e-06 ;  /* 0x3727c5ac03037421 */ /* 0x000fc60000000000 */
[----:B------:R-:W0:Y:S08]  /*01c0*/  MUFU.SQRT R12, R2 ;  /* 0x00000002000c7308 */ /* 0x000e300000002000 */
[----:B------:R-:W1:Y:S01]  /*01d0*/  MUFU.SQRT R13, R3 ;  /* 0x00000003000d7308 */ /* 0x000e620000002000 */
[C---:B0-----:R-:W-:Y:S02]  /*01e0*/  FSETP.GT.AND P0, PT, R12.reuse, 8.50705917302346158658e+37, PT ;  /* 0x7e8000000c00780b */ /* 0x041fe40003f04000 */
[----:B------:R-:W-:-:S02]  /*01f0*/  FSETP.GEU.AND P2, PT, R12, 1.175494350822287508e-38, PT ;  /* 0x008000000c00780b */ /* 0x000fc40003f4e000 */
[C---:B-1----:R-:W-:Y:S02]  /*0200*/  FSETP.GT.AND P1, PT, R13.reuse, 8.50705917302346158658e+37, PT ;  /* 0x7e8000000d00780b */ /* 0x042fe40003f24000 */
[----:B------:R-:W-:-:S07]  /*0210*/  FSETP.GEU.AND P3, PT, R13, 1.175494350822287508e-38, PT ;  /* 0x008000000d00780b */ /* 0x000fce0003f6e000 */
[----:B------:R-:W-:Y:S01]  /*0220*/  @P0 FMUL R12, R12, 0.25 ;  /* 0x3e8000000c0c0820 */ /* 0x000fe20000400000 */
[----:B------:R-:W-:-:S03]  /*0230*/  HFMA2.MMA R2, -RZ, RZ, 1.625, 0 ;  /* 0x3e800000ff027435 */ /* 0x000fc600000001ff */
[----:B------:R-:W-:Y:S01]  /*0240*/  @!P2 FMUL R12, R12, 16777216 ;  /* 0x4b8000000c0ca820 */ /* 0x000fe20000400000 */
[----:B------:R-:W-:-:S04]  /*0250*/  @P1 FMUL R13, R13, 0.25 ;  /* 0x3e8000000d0d1820 */ /* 0x000fc80000400000 */
[----:B------:R-:W-:Y:S01]  /*0260*/  @!P3 FMUL R13, R13, 16777216 ;  /* 0x4b8000000d0db820 */ /* 0x000fe20000400000 */
[----:B------:R-:W0:Y:S01]  /*0270*/  MUFU.RCP R12, R12 ;  /* 0x0000000c000c7308 */ /* 0x000e220000001000 */
[----:B------:R-:W-:-:S07]  /*0280*/  FSEL R3, R2, 1, P0 ;  /* 0x3f80000002037808 */ /* 0x000fce0000000000 */
[----:B------:R-:W1:Y:S01]  /*0290*/  MUFU.RCP R13, R13 ;  /* 0x0000000d000d7308 */ /* 0x000e620000001000 */
[----:B------:R-:W-:Y:S01]  /*02a0*/  FSEL R2, R2, 1, P1 ;  /* 0x3f80000002027808 */ /* 0x000fe20000800000 */
[----:B------:R-:W-:Y:S01]  /*02b0*/  @!P2 FMUL R3, R3, 16777216 ;  /* 0x4b8000000303a820 */ /* 0x000fe20000400000 */
[----:B---3--:R-:W-:-:S03]  /*02c0*/  FADD R4, R4, -R6 ;  /* 0x8000000604047221 */ /* 0x008fc60000000000 */
[----:B------:R-:W-:Y:S01]  /*02d0*/  @!P3 FMUL R2, R2, 16777216 ;  /* 0x4b8000000202b820 */ /* 0x000fe20000400000 */
[----:B0-----:R-:W-:Y:S01]  /*02e0*/  FMUL R3, R12, R3 ;  /* 0x000000030c037220 */ /* 0x001fe20000400000 */
[----:B------:R-:W-:-:S03]  /*02f0*/  FADD R5, R5, -R7 ;  /* 0x8000000705057221 */ /* 0x000fc60000000000 */
[----:B------:R-:W-:Y:S01]  /*0300*/  FMUL R7, R4, R3 ;  /* 0x0000000304077220 */ /* 0x000fe20000400000 */
[----:B-1----:R-:W-:-:S03]  /*0310*/  FMUL R2, R13, R2 ;  /* 0x000000020d027220 */ /* 0x002fc60000400000 */
[----:B----4-:R-:W-:Y:S01]  /*0320*/  FFMA R7, R8, R7, R10 ;  /* 0x0000000708077223 */ /* 0x010fe2000000000a */
[----:B------:R-:W-:Y:S02]  /*0330*/  FMUL R4, R5, R2 ;  /* 0x0000000205047220 */ /* 0x000fe40000400000 */
[----:B------:R-:W0:Y:S02]  /*0340*/  LDC.64 R2, c[0x0][0x238] ;  /* 0x00008e00ff027b82 */ /* 0x000e240000000a00 */
[----:B------:R-:W-:Y:S01]  /*0350*/  FFMA R4, R9, R4, R11 ;  /* 0x0000000409047223 */ /* 0x000fe2000000000b */
[----:B------:R-:W-:-:S04]  /*0360*/  FSETP.GTU.AND P0, PT, R7, RZ, PT ;  /* 0x000000ff0700720b */ /* 0x000fc80003f0c000 */
[C---:B------:R-:W-:Y:S02]  /*0370*/  FSETP.GTU.AND P1, PT, R4.reuse, RZ, PT ;  /* 0x000000ff0400720b */ /* 0x040fe40003f2c000 */
[----:B------:R-:W-:Y:S02]  /*0380*/  FSEL R6, R7, RZ, P0 ;  /* 0x000000ff07067208 */ /* 0x000fe40000000000 */
[----:B------:R-:W-:Y:S02]  /*0390*/  FSEL R7, R4, RZ, P1 ;  /* 0x000000ff04077208 */ /* 0x000fe40000800000 */
[C---:B------:R-:W-:Y:S02]  /*03a0*/  FSETP.GEU.AND P2, PT, R6.reuse, 6, PT ;  /* 0x40c000000600780b */ /* 0x040fe40003f4e000 */
[----:B------:R-:W-:Y:S02]  /*03b0*/  FSETP.GEU.AND P3, PT, R7, 6, PT ;  /* 0x40c000000700780b */ /* 0x000fe40003f6e000 */
[----:B------:R-:W-:-:S02]  /*03c0*/  FSETP.NAN.AND P0, PT, R6, R6, PT ;  /* 0x000000060600720b */ /* 0x000fc40003f08000 */
[----:B------:R-:W-:Y:S01]  /*03d0*/  FSETP.NAN.AND P1, PT, R7, R7, PT ;  /* 0x000000070700720b */ /* 0x000fe20003f28000 */
[----:B0-----:R-:W-:-:S06]  /*03e0*/  IMAD.WIDE R2, R0, 0x4, R2 ;  /* 0x0000000400027825 */ /* 0x001fcc00078e0202 */
[----:B------:R-:W-:Y:S02]  /*03f0*/  @P2 SEL R6, R6, 0x40c00000, P0 ;  /* 0x40c0000006062807 */ /* 0x000fe40000000000 */
[----:B------:R-:W-:-:S05]  /*0400*/  @P3 SEL R7, R7, 0x40c00000, P1 ;  /* 0x40c0000007073807 */ /* 0x000fca0000800000 */
[----:B------:R-:W-:Y:S01]  /*0410*/  STG.E.64 desc[UR4][R2.64], R6 ;  /* 0x0000000602007986 */ /* 0x000fe2000c101b04 */
[----:B------:R-:W-:Y:S05]  /*0420*/  EXIT ;  /* 0x000000000000794d */ /* 0x000fea0003800000 */
.L_x_0:
[----:B------:R-:W-:-:S00]  /*0430*/  BRA `(.L_x_0) ;  /* 0xfffffffc00fc7947 */ /* 0x000fc0000383ffff */
[----:B------:R-:W-:-:S00]  /*0440*/  NOP ;  /* 0x0000000000007918 */ /* 0x000fc00000000000 */
        /* <DEDUP_REMOVED lines=11> */
.L_x_1:


//--------------------- .nv.global.init           --------------------------
	.section	.nv.global.init,"aw",@progbits
.nv.global.init:
	.type		_$_str,@object
	.size		_$_str,(_$_str_$_2 - _$_str)
_$_str:
        /*0000*/ 	.byte	0x5f, 0x5f, 0x43, 0x55, 0x44, 0x41, 0x5f, 0x46, 0x54, 0x5a, 0x00
	.type		_$_str_$_2,@object
	.size		_$_str_$_2,(.L_1 - _$_str_$_2)
_$_str_$_2:
        /*000b*/ 	.byte	0x5f, 0x5f, 0x43, 0x55, 0x44, 0x41, 0x5f, 0x50, 0x52, 0x45, 0x43, 0x5f, 0x53, 0x51, 0x52, 0x54
        /*001b*/ 	.byte	0x00
.L_1:


//--------------------- .nv.constant0.triton_poi_fused__native_batch_norm_legit_no_training_hardtanh_8 --------------------------
	.section	.nv.constant0.triton_poi_fused__native_batch_norm_legit_no_training_hardtanh_8,"a",@progbits
	.sectionflags	@""
	.align	4
.nv.constant0.triton_poi_fused__native_batch_norm_legit_no_training_hardtanh_8:
	.zero		580
